	.headerflags	@"EF_CUDA_TEXMODE_UNIFIED EF_CUDA_64BIT_ADDRESS EF_CUDA_ACCELERATORS EF_CUDA_SM90 EF_CUDA_VIRTUAL_SM(EF_CUDA_SM90)"
	.elftype	@"ET_EXEC"


//--------------------- .nv.info                  --------------------------
	.section	.nv.info,"",@"SHT_CUDA_INFO"
	.align	4


	//----- nvinfo : EIATTR_REGCOUNT
	.align		4
        /*0000*/ 	.byte	0x04, 0x2f
        /*0002*/ 	.short	(.L_2 - .L_1)
	.align		4
.L_1:
        /*0004*/ 	.word	index@(triton_poi_fused_native_group_norm_relu_23)
        /*0008*/ 	.word	0x00000020


	//----- nvinfo : EIATTR_MIN_STACK_SIZE
	.align		4
.L_2:
        /*000c*/ 	.byte	0x04, 0x12
        /*000e*/ 	.short	(.L_4 - .L_3)
	.align		4
.L_3:
        /*0010*/ 	.word	index@(triton_poi_fused_native_group_norm_relu_23)
        /*0014*/ 	.word	0x00000000


	//----- nvinfo : EIATTR_FRAME_SIZE
	.align		4
.L_4:
        /*0018*/ 	.byte	0x04, 0x11
        /*001a*/ 	.short	(.L_6 - .L_5)
	.align		4
.L_5:
        /*001c*/ 	.word	index@(triton_poi_fused_native_group_norm_relu_23)
        /*0020*/ 	.word	0x00000000


	//----- nvinfo : EIATTR_MIN_STACK_SIZE
	.align		4
.L_6:
        /*0024*/ 	.byte	0x04, 0x12
        /*0026*/ 	.short	(.L_8 - .L_7)
	.align		4
.L_7:
        /*0028*/ 	.word	index@(triton_poi_fused_native_group_norm_relu_23)
        /*002c*/ 	.word	0x00000000
.L_8:


//--------------------- .nv.info.triton_poi_fused_native_group_norm_relu_23 --------------------------
	.section	.nv.info.triton_poi_fused_native_group_norm_relu_23,"",@"SHT_CUDA_INFO"
	.sectionflags	@""
	.align	4


	//----- nvinfo : EIATTR_CUDA_API_VERSION
	.align		4
        /*0000*/ 	.byte	0x04, 0x37
        /*0002*/ 	.short	(.L_10 - .L_9)
.L_9:
        /*0004*/ 	.word	0x0000007c


	//----- nvinfo : EIATTR_KPARAM_INFO
	.align		4
.L_10:
        /*0008*/ 	.byte	0x04, 0x17
        /*000a*/ 	.short	(.L_12 - .L_11)
.L_11:
        /*000c*/ 	.word	0x00000000
        /*0010*/ 	.short	0x0006
        /*0012*/ 	.short	0x0030
        /*0014*/ 	.byte	0x00, 0xf0, 0x11, 0x00


	//----- nvinfo : EIATTR_KPARAM_INFO
	.align		4
.L_12:
        /*0018*/ 	.byte	0x04, 0x17
        /*001a*/ 	.short	(.L_14 - .L_13)
.L_13:
        /*001c*/ 	.word	0x00000000
        /*0020*/ 	.short	0x0005
        /*0022*/ 	.short	0x0028
        /*0024*/ 	.byte	0x00, 0xf4, 0x21, 0x00


	//----- nvinfo : EIATTR_KPARAM_INFO
	.align		4
.L_14:
        /*0028*/ 	.byte	0x04, 0x17
        /*002a*/ 	.short	(.L_16 - .L_15)
.L_15:
        /*002c*/ 	.word	0x00000000
        /*0030*/ 	.short	0x0004
        /*0032*/ 	.short	0x0020
        /*0034*/ 	.byte	0x00, 0xf4, 0x21, 0x00


	//----- nvinfo : EIATTR_KPARAM_INFO
	.align		4
.L_16:
        /*0038*/ 	.byte	0x04, 0x17
        /*003a*/ 	.short	(.L_18 - .L_17)
.L_17:
        /*003c*/ 	.word	0x00000000
        /*0040*/ 	.short	0x0003
        /*0042*/ 	.short	0x0018
        /*0044*/ 	.byte	0x00, 0xf4, 0x21, 0x00


	//----- nvinfo : EIATTR_KPARAM_INFO
	.align		4
.L_18:
        /*0048*/ 	.byte	0x04, 0x17
        /*004a*/ 	.short	(.L_20 - .L_19)
.L_19:
        /*004c*/ 	.word	0x00000000
        /*0050*/ 	.short	0x0002
        /*0052*/ 	.short	0x0010
        /*0054*/ 	.byte	0x00, 0xf4, 0x21, 0x00


	//----- nvinfo : EIATTR_KPARAM_INFO
	.align		4
.L_20:
        /*0058*/ 	.byte	0x04, 0x17
        /*005a*/ 	.short	(.L_22 - .L_21)
.L_21:
        /*005c*/ 	.word	0x00000000
        /*0060*/ 	.short	0x0001
        /*0062*/ 	.short	0x0008
        /*0064*/ 	.byte	0x00, 0xf4, 0x21, 0x00


	//----- nvinfo : EIATTR_KPARAM_INFO
	.align		4
.L_22:
        /*0068*/ 	.byte	0x04, 0x17
        /*006a*/ 	.short	(.L_24 - .L_23)
.L_23:
        /*006c*/ 	.word	0x00000000
        /*0070*/ 	.short	0x0000
        /*0072*/ 	.short	0x0000
        /*0074*/ 	.byte	0x00, 0xf4, 0x21, 0x00


	//----- nvinfo : EIATTR_SPARSE_MMA_MASK
	.align		4
.L_24:
        /*0078*/ 	.byte	0x03, 0x50
        /*007a*/ 	.short	0x0000


	//----- nvinfo : EIATTR_MAXREG_COUNT
	.align		4
        /*007c*/ 	.byte	0x03, 0x1b
        /*007e*/ 	.short	0x00ff


	//----- nvinfo : EIATTR_EXIT_INSTR_OFFSETS
	.align		4
        /*0080*/ 	.byte	0x04, 0x1c
        /*0082*/ 	.short	(.L_26 - .L_25)


	//   ....[0]....
.L_25:
        /*0084*/ 	.word	0x00000e70


	//----- nvinfo : EIATTR_REQNTID
	.align		4
.L_26:
        /*0088*/ 	.byte	0x04, 0x10
        /*008a*/ 	.short	(.L_28 - .L_27)
.L_27:
        /*008c*/ 	.word	0x00000080
        /*0090*/ 	.word	0x00000001
        /*0094*/ 	.word	0x00000001


	//----- nvinfo : EIATTR_CBANK_PARAM_SIZE
	.align		4
.L_28:
        /*0098*/ 	.byte	0x03, 0x19
        /*009a*/ 	.short	0x0034


	//----- nvinfo : EIATTR_PARAM_CBANK
	.align		4
        /*009c*/ 	.byte	0x04, 0x0a
        /*009e*/ 	.short	(.L_30 - .L_29)
	.align		4
.L_29:
        /*00a0*/ 	.word	index@(.nv.constant0.triton_poi_fused_native_group_norm_relu_23)
        /*00a4*/ 	.short	0x0210
        /*00a6*/ 	.short	0x0034


	//----- nvinfo : EIATTR_SW_WAR
	.align		4
.L_30:
        /*00a8*/ 	.byte	0x04, 0x36
        /*00aa*/ 	.short	(.L_32 - .L_31)
.L_31:
        /*00ac*/ 	.word	0x00000008
.L_32:


//--------------------- .nv.callgraph             --------------------------
	.section	.nv.callgraph,"",@"SHT_CUDA_CALLGRAPH"
	.align	4
	.sectionentsize	8
	.align		4
        /*0000*/ 	.word	0x00000000
	.align		4
        /*0004*/ 	.word	0xffffffff
	.align		4
        /*0008*/ 	.word	0x00000000
	.align		4
        /*000c*/ 	.word	0xfffffffe
	.align		4
        /*0010*/ 	.word	0x00000000
	.align		4
        /*0014*/ 	.word	0xfffffffd
	.align		4
        /*0018*/ 	.word	0x00000000
	.align		4
        /*001c*/ 	.word	0xfffffffc


//--------------------- .nv.constant4             --------------------------
	.section	.nv.constant4,"a",@progbits
	.align	8
	.align		8
.nv.constant4:
        /*0000*/ 	.dword	_$_str


//--------------------- .text.triton_poi_fused_native_group_norm_relu_23 --------------------------
	.section	.text.triton_poi_fused_native_group_norm_relu_23,"ax",@progbits
	.align	128
        .global         triton_poi_fused_native_group_norm_relu_23
        .type           triton_poi_fused_native_group_norm_relu_23,@function
        .size           triton_poi_fused_native_group_norm_relu_23,(.L_x_1 - triton_poi_fused_native_group_norm_relu_23)
        .other          triton_poi_fused_native_group_norm_relu_23,@"STO_CUDA_ENTRY STV_DEFAULT"
triton_poi_fused_native_group_norm_relu_23:
.text.triton_poi_fused_native_group_norm_relu_23:
[----:B------:R-:W-:Y:S01]  /*0000*/  LDC R1, c[0x0][0x28] ;  /* 0x00000a00ff017b82 */ /* 0x000fe20000000800 */
[----:B------:R-:W1:Y:S07]  /*0010*/  S2R R0, SR_TID.X ;  /* 0x0000000000007919 */ /* 0x000e6e0000002100 */
[----:B------:R-:W2:Y:S01]  /*0020*/  LDC.64 R22, c[0x0][0x210] ;  /* 0x00008400ff167b82 */ /* 0x000ea20000000a00 */
[----:B------:R-:W-:Y:S01]  /*0030*/  ULDC.64 UR4, c[0x0][0x208] ;  /* 0x0000820000047ab9 */ /* 0x000fe20000000a00 */
[----:B------:R-:W3:Y:S06]  /*0040*/  S2R R3, SR_CTAID.X ;  /* 0x0000000000037919 */ /* 0x000eec0000002500 */
[----:B------:R-:W4:Y:S01]  /*0050*/  LDC.64 R8, c[0x0][0x218] ;  /* 0x00008600ff087b82 */ /* 0x000f220000000a00 */
[----:B-1----:R-:W-:-:S05]  /*0060*/  IMAD.SHL.U32 R0, R0, 0x4, RZ ;  /* 0x0000000400007824 */ /* 0x002fca00078e00ff */
[----:B------:R-:W-:-:S05]  /*0070*/  LOP3.LUT R0, R0, 0x1fc, RZ, 0xc0, !PT ;  /* 0x000001fc00007812 */ /* 0x000fca00078ec0ff */
[----:B---3--:R-:W-:-:S04]  /*0080*/  IMAD R3, R3, 0x400, R0 ;  /* 0x0000040003037824 */ /* 0x008fc800078e0200 */
[C---:B------:R-:W-:Y:S02]  /*0090*/  VIADD R0, R3.reuse, 0x1 ;  /* 0x0000000103007836 */ /* 0x040fe40000000000 */
[----:B------:R-:W-:-:S04]  /*00a0*/  IMAD.HI R15, R3, 0x2aaaaaab, RZ ;  /* 0x2aaaaaab030f7827 */ /* 0x000fc800078e02ff */
[----:B------:R-:W-:-:S04]  /*00b0*/  IMAD.HI R2, R0, 0x2aaaaaab, RZ ;  /* 0x2aaaaaab00027827 */ /* 0x000fc800078e02ff */
[----:B--2---:R-:W-:Y:S01]  /*00c0*/  IMAD.WIDE R22, R3, 0x4, R22 ;  /* 0x0000000403167825 */ /* 0x004fe200078e0216 */
[----:B------:R-:W-:-:S04]  /*00d0*/  SHF.R.U32.HI R5, RZ, 0x1f, R2 ;  /* 0x0000001fff057819 */ /* 0x000fc80000011602 */
[----:B------:R-:W-:Y:S02]  /*00e0*/  LEA.HI R5, R2, R5, RZ, 0x1a ;  /* 0x0000000502057211 */ /* 0x000fe400078fd0ff */
[----:B------:R-:W-:-:S03]  /*00f0*/  SHF.R.U32.HI R2, RZ, 0x1f, R15 ;  /* 0x0000001fff027819 */ /* 0x000fc6000001160f */
[----:B------:R-:W-:Y:S01]  /*0100*/  IMAD R5, R5, -0x180, R0 ;  /* 0xfffffe8005057824 */ /* 0x000fe200078e0200 */
[----:B------:R-:W-:-:S04]  /*0110*/  LEA.HI.SX32 R11, R15, R2, 0x10 ;  /* 0x000000020f0b7211 */ /* 0x000fc800078f82ff */
[----:B------:R-:W-:-:S04]  /*0120*/  PRMT R0, R5, 0x9910, RZ ;  /* 0x0000991005007816 */ /* 0x000fc800000000ff */
[----:B------:R-:W-:-:S04]  /*0130*/  SHF.R.S32.HI R0, RZ, 0xf, R0 ;  /* 0x0000000fff007819 */ /* 0x000fc80000011400 */
[----:B------:R-:W-:-:S04]  /*0140*/  LOP3.LUT R0, R0, 0xffff, RZ, 0xc0, !PT ;  /* 0x0000ffff00007812 */ /* 0x000fc800078ec0ff */
[----:B------:R-:W-:Y:S01]  /*0150*/  LEA.HI R5, R0, R5, RZ, 0x15 ;  /* 0x0000000500057211 */ /* 0x000fe200078fa8ff */
[----:B------:R-:W-:-:S03]  /*0160*/  VIADD R0, R3, 0x2 ;  /* 0x0000000203007836 */ /* 0x000fc60000000000 */
[----:B------:R-:W-:Y:S01]  /*0170*/  PRMT R6, R5, 0x9910, RZ ;  /* 0x0000991005067816 */ /* 0x000fe200000000ff */
[----:B------:R-:W-:-:S03]  /*0180*/  IMAD.HI R4, R0, 0x2aaaaaab, RZ ;  /* 0x2aaaaaab00047827 */ /* 0x000fc600078e02ff */
[----:B------:R-:W-:Y:S02]  /*0190*/  SHF.R.S32.HI R6, RZ, 0x5, R6 ;  /* 0x00000005ff067819 */ /* 0x000fe40000011406 */
[----:B------:R-:W-:Y:S02]  /*01a0*/  SHF.R.U32.HI R5, RZ, 0x1f, R4 ;  /* 0x0000001fff057819 */ /* 0x000fe40000011604 */
[----:B------:R-:W-:Y:S02]  /*01b0*/  PRMT R6, R6, 0x9910, RZ ;  /* 0x0000991006067816 */ /* 0x000fe400000000ff */
[----:B------:R-:W-:Y:S02]  /*01c0*/  LEA.HI R5, R4, R5, RZ, 0x1a ;  /* 0x0000000504057211 */ /* 0x000fe400078fd0ff */
[----:B------:R-:W-:-:S03]  /*01d0*/  MOV R4, R6 ;  /* 0x0000000600047202 */ /* 0x000fc60000000f00 */
[----:B------:R-:W-:Y:S02]  /*01e0*/  IMAD R10, R5, -0x180, R0 ;  /* 0xfffffe80050a7824 */ /* 0x000fe400078e0200 */
[----:B------:R-:W-:Y:S02]  /*01f0*/  IMAD R13, R11, 0xc, R4 ;  /* 0x0000000c0b0d7824 */ /* 0x000fe400078e0204 */
[----:B------:R-:W2:Y:S01]  /*0200*/  LDG.E.128 R4, desc[UR4][R22.64] ;  /* 0x0000000416047981 */ /* 0x000ea2000c1e1d00 */
[----:B------:R-:W-:Y:S01]  /*0210*/  PRMT R12, R10, 0x9910, RZ ;  /* 0x000099100a0c7816 */ /* 0x000fe200000000ff */
[----:B----4-:R-:W-:-:S03]  /*0220*/  IMAD.WIDE R16, R13, 0x4, R8 ;  /* 0x000000040d107825 */ /* 0x010fc600078e0208 */
[----:B------:R-:W-:Y:S02]  /*0230*/  SHF.R.S32.HI R12, RZ, 0xf, R12 ;  /* 0x0000000fff0c7819 */ /* 0x000fe4000001140c */
[----:B------:R1:W2:Y:S02]  /*0240*/  LDG.E.EL R0, desc[UR4][R16.64] ;  /* 0x0000000410007981 */ /* 0x0002a4000c2e1900 */
[----:B------:R-:W-:-:S04]  /*0250*/  LOP3.LUT R19, R12, 0xffff, RZ, 0xc0, !PT ;  /* 0x0000ffff0c137812 */ /* 0x000fc800078ec0ff */
[----:B------:R-:W-:-:S04]  /*0260*/  LEA.HI R10, R19, R10, RZ, 0x15 ;  /* 0x0000000a130a7211 */ /* 0x000fc800078fa8ff */
[----:B------:R-:W-:Y:S01]  /*0270*/  PRMT R10, R10, 0x9910, RZ ;  /* 0x000099100a0a7816 */ /* 0x000fe200000000ff */
[----:B-1----:R-:W1:Y:S03]  /*0280*/  LDC.64 R16, c[0x0][0x220] ;  /* 0x00008800ff107b82 */ /* 0x002e660000000a00 */
[----:B------:R-:W-:Y:S02]  /*0290*/  SHF.R.S32.HI R10, RZ, 0x5, R10 ;  /* 0x00000005ff0a7819 */ /* 0x000fe4000001140a */
[----:B------:R-:W-:Y:S02]  /*02a0*/  LEA.HI R12, R15, R2, RZ, 0x1a ;  /* 0x000000020f0c7211 */ /* 0x000fe400078fd0ff */
[----:B------:R-:W-:Y:S01]  /*02b0*/  PRMT R10, R10, 0x9910, RZ ;  /* 0x000099100a0a7816 */ /* 0x000fe200000000ff */
[----:B------:R-:W-:-:S04]  /*02c0*/  VIADD R2, R3, 0x3 ;  /* 0x0000000303027836 */ /* 0x000fc80000000000 */
[----:B------:R-:W-:Y:S02]  /*02d0*/  IMAD R21, R11, 0xc, R10 ;  /* 0x0000000c0b157824 */ /* 0x000fe400078e020a */
[----:B------:R-:W-:-:S04]  /*02e0*/  IMAD.HI R10, R2, 0x2aaaaaab, RZ ;  /* 0x2aaaaaab020a7827 */ /* 0x000fc800078e02ff */
[----:B------:R-:W-:Y:S01]  /*02f0*/  IMAD R12, R12, -0x180, R3 ;  /* 0xfffffe800c0c7824 */ /* 0x000fe200078e0203 */
[----:B------:R-:W-:Y:S01]  /*0300*/  SHF.R.U32.HI R25, RZ, 0x1f, R10 ;  /* 0x0000001fff197819 */ /* 0x000fe2000001160a */
[----:B------:R-:W-:-:S03]  /*0310*/  IMAD.WIDE R14, R21, 0x4, R8 ;  /* 0x00000004150e7825 */ /* 0x000fc600078e0208 */
[----:B------:R-:W-:Y:S02]  /*0320*/  PRMT R18, R12, 0x9910, RZ ;  /* 0x000099100c127816 */ /* 0x000fe400000000ff */
[----:B------:R-:W-:Y:S01]  /*0330*/  LEA.HI R25, R10, R25, RZ, 0x1a ;  /* 0x000000190a197211 */ /* 0x000fe200078fd0ff */
[----:B------:R3:W4:Y:S01]  /*0340*/  LDG.E.EL R19, desc[UR4][R14.64] ;  /* 0x000000040e137981 */ /* 0x000722000c2e1900 */
[----:B------:R-:W-:-:S03]  /*0350*/  SHF.R.S32.HI R10, RZ, 0xf, R18 ;  /* 0x0000000fff0a7819 */ /* 0x000fc60000011412 */
[----:B------:R-:W-:Y:S01]  /*0360*/  IMAD R2, R25, -0x180, R2 ;  /* 0xfffffe8019027824 */ /* 0x000fe200078e0202 */
[----:B------:R-:W-:-:S04]  /*0370*/  LOP3.LUT R25, R10, 0xffff, RZ, 0xc0, !PT ;  /* 0x0000ffff0a197812 */ /* 0x000fc800078ec0ff */
[----:B------:R-:W-:Y:S02]  /*0380*/  PRMT R18, R2, 0x9910, RZ ;  /* 0x0000991002127816 */ /* 0x000fe400000000ff */
[----:B------:R-:W-:Y:S01]  /*0390*/  LEA.HI R10, R25, R12, RZ, 0x15 ;  /* 0x0000000c190a7211 */ /* 0x000fe200078fa8ff */
[----:B-1----:R-:W-:-:S03]  /*03a0*/  IMAD.WIDE R24, R13, 0x4, R16 ;  /* 0x000000040d187825 */ /* 0x002fc600078e0210 */
[----:B---3--:R-:W-:Y:S01]  /*03b0*/  PRMT R14, R10, 0x9910, RZ ;  /* 0x000099100a0e7816 */ /* 0x008fe200000000ff */
[----:B------:R-:W-:Y:S02]  /*03c0*/  IMAD.MOV.U32 R13, RZ, RZ, R18 ;  /* 0x000000ffff0d7224 */ /* 0x000fe400078e0012 */
[----:B------:R-:W-:Y:S01]  /*03d0*/  IMAD.WIDE R20, R21, 0x4, R16 ;  /* 0x0000000415147825 */ /* 0x000fe200078e0210 */
[----:B------:R-:W3:Y:S02]  /*03e0*/  LDG.E.EL R24, desc[UR4][R24.64] ;  /* 0x0000000418187981 */ /* 0x000ee4000c2e1900 */
[----:B------:R-:W-:Y:S01]  /*03f0*/  SHF.R.S32.HI R10, RZ, 0xf, R13 ;  /* 0x0000000fff0a7819 */ /* 0x000fe2000001140d */
[----:B------:R-:W-:Y:S02]  /*0400*/  IMAD.MOV.U32 R13, RZ, RZ, R14 ;  /* 0x000000ffff0d7224 */ /* 0x000fe400078e000e */
[----:B------:R1:W5:Y:S01]  /*0410*/  LDG.E.EL R14, desc[UR4][R20.64] ;  /* 0x00000004140e7981 */ /* 0x000362000c2e1900 */
[----:B------:R-:W-:-:S02]  /*0420*/  LOP3.LUT R15, R10, 0xffff, RZ, 0xc0, !PT ;  /* 0x0000ffff0a0f7812 */ /* 0x000fc400078ec0ff */
[----:B------:R-:W-:Y:S02]  /*0430*/  SHF.R.S32.HI R10, RZ, 0x5, R13 ;  /* 0x00000005ff0a7819 */ /* 0x000fe4000001140d */
[----:B------:R-:W-:Y:S02]  /*0440*/  LEA.HI R2, R15, R2, RZ, 0x15 ;  /* 0x000000020f027211 */ /* 0x000fe400078fa8ff */
[----:B------:R-:W-:Y:S02]  /*0450*/  PRMT R10, R10, 0x9910, RZ ;  /* 0x000099100a0a7816 */ /* 0x000fe400000000ff */
[----:B------:R-:W-:Y:S02]  /*0460*/  PRMT R13, R2, 0x9910, RZ ;  /* 0x00009910020d7816 */ /* 0x000fe400000000ff */
[----:B------:R-:W-:-:S03]  /*0470*/  MOV R2, R10 ;  /* 0x0000000a00027202 */ /* 0x000fc60000000f00 */
[----:B------:R-:W-:Y:S02]  /*0480*/  IMAD.MOV.U32 R10, RZ, RZ, R13 ;  /* 0x000000ffff0a7224 */ /* 0x000fe400078e000d */
[----:B------:R-:W-:-:S03]  /*0490*/  IMAD R15, R11, 0xc, R2 ;  /* 0x0000000c0b0f7824 */ /* 0x000fc600078e0202 */
[----:B------:R-:W-:Y:S01]  /*04a0*/  SHF.R.S32.HI R2, RZ, 0x5, R10 ;  /* 0x00000005ff027819 */ /* 0x000fe2000001140a */
[----:B------:R-:W-:-:S03]  /*04b0*/  IMAD.WIDE R28, R15, 0x4, R8 ;  /* 0x000000040f1c7825 */ /* 0x000fc600078e0208 */
[----:B------:R-:W-:Y:S02]  /*04c0*/  PRMT R2, R2, 0x9910, RZ ;  /* 0x0000991002027816 */ /* 0x000fe400000000ff */
[----:B------:R1:W5:Y:S03]  /*04d0*/  LDG.E.EL R18, desc[UR4][R28.64] ;  /* 0x000000041c127981 */ /* 0x000366000c2e1900 */
[----:B------:R-:W-:-:S04]  /*04e0*/  IMAD R11, R11, 0xc, R2 ;  /* 0x0000000c0b0b7824 */ /* 0x000fc800078e0202 */
[----:B------:R-:W-:-:S05]  /*04f0*/  IMAD.WIDE R26, R11, 0x4, R8 ;  /* 0x000000040b1a7825 */ /* 0x000fca00078e0208 */
[----:B------:R1:W5:Y:S02]  /*0500*/  LDG.E.EL R25, desc[UR4][R26.64] ;  /* 0x000000041a197981 */ /* 0x000364000c2e1900 */
[----:B-1----:R-:W-:-:S04]  /*0510*/  VIADD R20, R3, 0x200 ;  /* 0x0000020003147836 */ /* 0x002fc80000000000 */
[----:B------:R-:W-:-:S04]  /*0520*/  IMAD.HI R21, R20, 0x2aaaaaab, RZ ;  /* 0x2aaaaaab14157827 */ /* 0x000fc800078e02ff */
[----:B------:R-:W-:Y:S01]  /*0530*/  VIADD R2, R3, 0x201 ;  /* 0x0000020103027836 */ /* 0x000fe20000000000 */
[----:B------:R-:W-:-:S03]  /*0540*/  SHF.R.U32.HI R10, RZ, 0x1f, R21 ;  /* 0x0000001fff0a7819 */ /* 0x000fc60000011615 */
[----:B0-----:R-:W-:Y:S01]  /*0550*/  IMAD.HI R28, R2, 0x2aaaaaab, RZ ;  /* 0x2aaaaaab021c7827 */ /* 0x001fe200078e02ff */
[CC--:B------:R-:W-:Y:S02]  /*0560*/  LEA.HI R13, R21.reuse, R10.reuse, RZ, 0x1a ;  /* 0x0000000a150d7211 */ /* 0x0c0fe400078fd0ff */
[----:B------:R-:W-:Y:S02]  /*0570*/  LEA.HI.SX32 R21, R21, R10, 0x10 ;  /* 0x0000000a15157211 */ /* 0x000fe400078f82ff */
[----:B------:R-:W-:Y:S01]  /*0580*/  IADD3 R10, R3, 0x202, RZ ;  /* 0x00000202030a7810 */ /* 0x000fe20007ffe0ff */
[----:B------:R-:W-:Y:S01]  /*0590*/  IMAD R20, R13, -0x180, R20 ;  /* 0xfffffe800d147824 */ /* 0x000fe200078e0214 */
[----:B------:R-:W-:-:S03]  /*05a0*/  SHF.R.U32.HI R13, RZ, 0x1f, R28 ;  /* 0x0000001fff0d7819 */ /* 0x000fc6000001161c */
[----:B------:R-:W-:Y:S01]  /*05b0*/  IMAD.HI R26, R10, 0x2aaaaaab, RZ ;  /* 0x2aaaaaab0a1a7827 */ /* 0x000fe200078e02ff */
[----:B------:R-:W-:-:S05]  /*05c0*/  LEA.HI R13, R28, R13, RZ, 0x1a ;  /* 0x0000000d1c0d7211 */ /* 0x000fca00078fd0ff */
[----:B------:R-:W-:Y:S01]  /*05d0*/  IMAD R2, R13, -0x180, R2 ;  /* 0xfffffe800d027824 */ /* 0x000fe200078e0202 */
[----:B------:R-:W-:-:S04]  /*05e0*/  SHF.R.U32.HI R13, RZ, 0x1f, R26 ;  /* 0x0000001fff0d7819 */ /* 0x000fc8000001161a */
[----:B------:R-:W-:Y:S01]  /*05f0*/  LEA.HI R27, R26, R13, RZ, 0x1a ;  /* 0x0000000d1a1b7211 */ /* 0x000fe200078fd0ff */
[----:B------:R-:W-:-:S04]  /*0600*/  VIADD R13, R3, 0x203 ;  /* 0x00000203030d7836 */ /* 0x000fc80000000000 */
[----:B------:R-:W-:-:S04]  /*0610*/  IMAD.HI R26, R13, 0x2aaaaaab, RZ ;  /* 0x2aaaaaab0d1a7827 */ /* 0x000fc800078e02ff */
[----:B------:R-:W-:Y:S02]  /*0620*/  IMAD R10, R27, -0x180, R10 ;  /* 0xfffffe801b0a7824 */ /* 0x000fe400078e020a */
[----:B--2---:R-:W-:Y:S01]  /*0630*/  FADD R0, R5, -R0 ;  /* 0x8000000005007221 */ /* 0x004fe20000000000 */
[----:B------:R-:W-:-:S04]  /*0640*/  SHF.R.U32.HI R5, RZ, 0x1f, R26 ;  /* 0x0000001fff057819 */ /* 0x000fc8000001161a */
[----:B------:R-:W-:Y:S02]  /*0650*/  LEA.HI R28, R26, R5, RZ, 0x1a ;  /* 0x000000051a1c7211 */ /* 0x000fe400078fd0ff */
[----:B------:R-:W-:-:S04]  /*0660*/  PRMT R5, R2, 0x9910, RZ ;  /* 0x0000991002057816 */ /* 0x000fc800000000ff */
[----:B------:R-:W-:Y:S01]  /*0670*/  SHF.R.S32.HI R5, RZ, 0xf, R5 ;  /* 0x0000000fff057819 */ /* 0x000fe20000011405 */
[----:B------:R-:W-:-:S03]  /*0680*/  IMAD R28, R28, -0x180, R13 ;  /* 0xfffffe801c1c7824 */ /* 0x000fc600078e020d */
[----:B------:R-:W-:-:S04]  /*0690*/  LOP3.LUT R5, R5, 0xffff, RZ, 0xc0, !PT ;  /* 0x0000ffff05057812 */ /* 0x000fc800078ec0ff */
[----:B------:R-:W-:Y:S02]  /*06a0*/  LEA.HI R5, R5, R2, RZ, 0x15 ;  /* 0x0000000205057211 */ /* 0x000fe400078fa8ff */
[----:B------:R-:W-:Y:S02]  /*06b0*/  PRMT R2, R10, 0x9910, RZ ;  /* 0x000099100a027816 */ /* 0x000fe400000000ff */
[----:B------:R-:W-:Y:S02]  /*06c0*/  PRMT R13, R28, 0x9910, RZ ;  /* 0x000099101c0d7816 */ /* 0x000fe400000000ff */
[----:B------:R-:W-:Y:S02]  /*06d0*/  SHF.R.S32.HI R2, RZ, 0xf, R2 ;  /* 0x0000000fff027819 */ /* 0x000fe40000011402 */
[----:B------:R-:W-:Y:S02]  /*06e0*/  SHF.R.S32.HI R13, RZ, 0xf, R13 ;  /* 0x0000000fff0d7819 */ /* 0x000fe4000001140d */
[----:B------:R-:W-:-:S02]  /*06f0*/  LOP3.LUT R27, R2, 0xffff, RZ, 0xc0, !PT ;  /* 0x0000ffff021b7812 */ /* 0x000fc400078ec0ff */
[----:B------:R-:W-:Y:S02]  /*0700*/  LOP3.LUT R29, R13, 0xffff, RZ, 0xc0, !PT ;  /* 0x0000ffff0d1d7812 */ /* 0x000fe400078ec0ff */
[----:B------:R-:W-:Y:S02]  /*0710*/  LEA.HI R13, R27, R10, RZ, 0x15 ;  /* 0x0000000a1b0d7211 */ /* 0x000fe400078fa8ff */
[----:B------:R-:W-:Y:S01]  /*0720*/  PRMT R10, R20, 0x9910, RZ ;  /* 0x00009910140a7816 */ /* 0x000fe200000000ff */
[----:B----4-:R-:W-:-:S04]  /*0730*/  FADD R2, R6, -R19 ;  /* 0x8000001306027221 */ /* 0x010fc80000000000 */
[----:B------:R-:W-:Y:S01]  /*0740*/  IMAD.MOV.U32 R6, RZ, RZ, R10 ;  /* 0x000000ffff067224 */ /* 0x000fe200078e000a */
[----:B------:R-:W-:-:S04]  /*0750*/  LEA.HI R28, R29, R28, RZ, 0x15 ;  /* 0x0000001c1d1c7211 */ /* 0x000fc800078fa8ff */
[----:B------:R-:W-:Y:S01]  /*0760*/  SHF.R.S32.HI R6, RZ, 0xf, R6 ;  /* 0x0000000fff067819 */ /* 0x000fe20000011406 */
[----:B------:R-:W-:-:S03]  /*0770*/  IMAD.WIDE R26, R15, 0x4, R16 ;  /* 0x000000040f1a7825 */ /* 0x000fc600078e0210 */
[----:B------:R-:W-:Y:S01]  /*0780*/  LOP3.LUT R29, R6, 0xffff, RZ, 0xc0, !PT ;  /* 0x0000ffff061d7812 */ /* 0x000fe200078ec0ff */
[----:B------:R-:W-:Y:S01]  /*0790*/  IMAD.WIDE R10, R11, 0x4, R16 ;  /* 0x000000040b0a7825 */ /* 0x000fe200078e0210 */
[----:B------:R-:W-:Y:S01]  /*07a0*/  PRMT R5, R5, 0x9910, RZ ;  /* 0x0000991005057816 */ /* 0x000fe200000000ff */
[----:B------:R0:W2:Y:S01]  /*07b0*/  LDG.E.EL R19, desc[UR4][R26.64] ;  /* 0x000000041a137981 */ /* 0x0000a2000c2e1900 */
[----:B------:R-:W-:Y:S01]  /*07c0*/  LEA.HI R6, R29, R20, RZ, 0x15 ;  /* 0x000000141d067211 */ /* 0x000fe200078fa8ff */
[----:B------:R-:W-:Y:S01]  /*07d0*/  HFMA2.MMA R29, -RZ, RZ, 0.5, 0 ;  /* 0x38000000ff1d7435 */ /* 0x000fe200000001ff */
[----:B------:R-:W-:Y:S01]  /*07e0*/  PRMT R13, R13, 0x9910, RZ ;  /* 0x000099100d0d7816 */ /* 0x000fe200000000ff */
[----:B------:R1:W4:Y:S01]  /*07f0*/  LDG.E.EL R15, desc[UR4][R10.64] ;  /* 0x000000040a0f7981 */ /* 0x000322000c2e1900 */
[----:B------:R-:W-:Y:S02]  /*0800*/  PRMT R28, R28, 0x9910, RZ ;  /* 0x000099101c1c7816 */ /* 0x000fe400000000ff */
[----:B0-----:R-:W-:Y:S01]  /*0810*/  PRMT R26, R6, 0x9910, RZ ;  /* 0x00009910061a7816 */ /* 0x001fe200000000ff */
[----:B------:R-:W-:-:S02]  /*0820*/  IMAD.MOV.U32 R6, RZ, RZ, R5 ;  /* 0x000000ffff067224 */ /* 0x000fc400078e0005 */
[----:B------:R-:W-:Y:S01]  /*0830*/  IMAD.MOV.U32 R27, RZ, RZ, R13 ;  /* 0x000000ffff1b7224 */ /* 0x000fe200078e000d */
[----:B-1----:R-:W-:Y:S01]  /*0840*/  SHF.R.S32.HI R11, RZ, 0x5, R26 ;  /* 0x00000005ff0b7819 */ /* 0x002fe2000001141a */
[-C--:B---3--:R-:W-:Y:S01]  /*0850*/  FFMA R5, R24, R29.reuse, 9.9999997473787516356e-06 ;  /* 0x3727c5ac18057423 */ /* 0x088fe2000000001d */
[----:B------:R-:W-:Y:S02]  /*0860*/  MOV R13, R28 ;  /* 0x0000001c000d7202 */ /* 0x000fe40000000f00 */
[----:B------:R-:W-:Y:S02]  /*0870*/  SHF.R.S32.HI R10, RZ, 0x5, R6 ;  /* 0x00000005ff0a7819 */ /* 0x000fe40000011406 */
[----:B------:R-:W-:Y:S02]  /*0880*/  SHF.R.S32.HI R6, RZ, 0x5, R27 ;  /* 0x00000005ff067819 */ /* 0x000fe4000001141b */
[----:B------:R-:W-:Y:S01]  /*0890*/  PRMT R11, R11, 0x9910, RZ ;  /* 0x000099100b0b7816 */ /* 0x000fe200000000ff */
[----:B-----5:R-:W-:Y:S01]  /*08a0*/  FFMA R14, R14, R29, 9.9999997473787516356e-06 ;  /* 0x3727c5ac0e0e7423 */ /* 0x020fe2000000001d */
[----:B------:R-:W-:Y:S01]  /*08b0*/  SHF.R.S32.HI R13, RZ, 0x5, R13 ;  /* 0x00000005ff0d7819 */ /* 0x000fe2000001140d */
[----:B------:R-:W0:Y:S01]  /*08c0*/  MUFU.RSQ R5, R5 ;  /* 0x0000000500057308 */ /* 0x000e220000001400 */
[----:B------:R-:W-:Y:S01]  /*08d0*/  PRMT R24, R6, 0x9910, RZ ;  /* 0x0000991006187816 */ /* 0x000fe200000000ff */
[----:B------:R-:W-:Y:S01]  /*08e0*/  IMAD.MOV.U32 R6, RZ, RZ, R11 ;  /* 0x000000ffff067224 */ /* 0x000fe200078e000b */
[----:B------:R-:W-:-:S02]  /*08f0*/  PRMT R10, R10, 0x9910, RZ ;  /* 0x000099100a0a7816 */ /* 0x000fc400000000ff */
[----:B------:R-:W-:Y:S01]  /*0900*/  PRMT R26, R13, 0x9910, RZ ;  /* 0x000099100d1a7816 */ /* 0x000fe200000000ff */
[C---:B------:R-:W-:Y:S02]  /*0910*/  IMAD R11, R21.reuse, 0xc, R6 ;  /* 0x0000000c150b7824 */ /* 0x040fe400078e0206 */
[----:B------:R-:W1:Y:S01]  /*0920*/  MUFU.RSQ R14, R14 ;  /* 0x0000000e000e7308 */ /* 0x000e620000001400 */
[C---:B------:R-:W-:Y:S02]  /*0930*/  IMAD R6, R21.reuse, 0xc, R10 ;  /* 0x0000000c15067824 */ /* 0x040fe400078e020a */
[C---:B------:R-:W-:Y:S02]  /*0940*/  IMAD R10, R21.reuse, 0xc, R24 ;  /* 0x0000000c150a7824 */ /* 0x040fe400078e0218 */
[----:B------:R-:W-:Y:S02]  /*0950*/  IMAD R21, R21, 0xc, R26 ;  /* 0x0000000c15157824 */ /* 0x000fe400078e021a */
[----:B------:R-:W-:-:S04]  /*0960*/  IMAD.WIDE R26, R11, 0x4, R8 ;  /* 0x000000040b1a7825 */ /* 0x000fc800078e0208 */
[----:B0-----:R-:W-:Y:S01]  /*0970*/  FMUL R0, R5, R0 ;  /* 0x0000000005007220 */ /* 0x001fe20000400000 */
[----:B------:R-:W-:Y:S01]  /*0980*/  FADD R18, R4, -R18 ;  /* 0x8000001204127221 */ /* 0x000fe20000000000 */
[----:B------:R0:W3:Y:S01]  /*0990*/  LDG.E.EL R13, desc[UR4][R26.64] ;  /* 0x000000041a0d7981 */ /* 0x0000e2000c2e1900 */
[----:B------:R-:W-:-:S04]  /*09a0*/  IMAD.WIDE R4, R10, 0x4, R8 ;  /* 0x000000040a047825 */ /* 0x000fc800078e0208 */
[----:B-1----:R-:W-:Y:S01]  /*09b0*/  FMUL R2, R14, R2 ;  /* 0x000000020e027220 */ /* 0x002fe20000400000 */
[----:B------:R1:W5:Y:S01]  /*09c0*/  LDG.E.EL R28, desc[UR4][R4.64] ;  /* 0x00000004041c7981 */ /* 0x000362000c2e1900 */
[----:B0-----:R-:W-:-:S05]  /*09d0*/  IMAD.WIDE R26, R6, 0x4, R8 ;  /* 0x00000004061a7825 */ /* 0x001fca00078e0208 */
[----:B------:R0:W3:Y:S01]  /*09e0*/  LDG.E.EL R14, desc[UR4][R26.64] ;  /* 0x000000041a0e7981 */ /* 0x0000e2000c2e1900 */
[----:B-1----:R-:W-:-:S04]  /*09f0*/  IMAD.WIDE R4, R6, 0x4, R16 ;  /* 0x0000000406047825 */ /* 0x002fc800078e0210 */
[----:B------:R-:W-:Y:S01]  /*0a00*/  FADD R25, R7, -R25 ;  /* 0x8000001907197221 */ /* 0x000fe20000000000 */
[----:B0-----:R-:W-:-:S05]  /*0a10*/  IMAD.WIDE R26, R11, 0x4, R16 ;  /* 0x000000040b1a7825 */ /* 0x001fca00078e0210 */
[----:B------:R-:W3:Y:S04]  /*0a20*/  LDG.E.EL R11, desc[UR4][R26.64] ;  /* 0x000000041a0b7981 */ /* 0x000ee8000c2e1900 */
[----:B------:R-:W3:Y:S04]  /*0a30*/  LDG.E.EL R27, desc[UR4][R4.64] ;  /* 0x00000004041b7981 */ /* 0x000ee8000c2e1900 */
[----:B------:R0:W5:Y:S02]  /*0a40*/  LDG.E.128 R4, desc[UR4][R22.64+0x800] ;  /* 0x0008000416047981 */ /* 0x000164000c1e1d00 */
[----:B0-----:R-:W-:-:S04]  /*0a50*/  IMAD.WIDE R22, R10, 0x4, R16 ;  /* 0x000000040a167825 */ /* 0x001fc800078e0210 */
[C---:B------:R-:W-:Y:S01]  /*0a60*/  IMAD.WIDE R16, R21.reuse, 0x4, R16 ;  /* 0x0000000415107825 */ /* 0x040fe200078e0210 */
[----:B------:R0:W5:Y:S04]  /*0a70*/  LDG.E.EL R26, desc[UR4][R22.64] ;  /* 0x00000004161a7981 */ /* 0x000168000c2e1900 */
[----:B------:R1:W5:Y:S01]  /*0a80*/  LDG.E.EL R10, desc[UR4][R16.64] ;  /* 0x00000004100a7981 */ /* 0x000362000c2e1900 */
[----:B0-----:R-:W0:Y:S08]  /*0a90*/  LDC.64 R22, c[0x0][0x230] ;  /* 0x00008c00ff167b82 */ /* 0x001e300000000a00 */
[----:B-1----:R-:W1:Y:S01]  /*0aa0*/  LDC.64 R16, c[0x0][0x228] ;  /* 0x00008a00ff107b82 */ /* 0x002e620000000a00 */
[----:B------:R-:W-:-:S05]  /*0ab0*/  IMAD.WIDE R8, R21, 0x4, R8 ;  /* 0x0000000415087825 */ /* 0x000fca00078e0208 */
[----:B------:R1:W5:Y:S02]  /*0ac0*/  LDG.E.EL R24, desc[UR4][R8.64] ;  /* 0x0000000408187981 */ /* 0x000364000c2e1900 */
[----:B-1----:R-:W-:-:S04]  /*0ad0*/  IMAD.WIDE R8, R12, 0x4, R16 ;  /* 0x000000040c087825 */ /* 0x002fc800078e0210 */
[----:B----4-:R-:W-:-:S06]  /*0ae0*/  FFMA R15, R15, R29, 9.9999997473787516356e-06 ;  /* 0x3727c5ac0f0f7423 */ /* 0x010fcc000000001d */
[----:B------:R-:W1:Y:S01]  /*0af0*/  MUFU.RSQ R15, R15 ;  /* 0x0000000f000f7308 */ /* 0x000e620000001400 */
[----:B--2---:R-:W-:Y:S01]  /*0b00*/  FFMA R19, R19, R29, 9.9999997473787516356e-06 ;  /* 0x3727c5ac13137423 */ /* 0x004fe2000000001d */
[----:B-1----:R-:W-:Y:S01]  /*0b10*/  FMUL R25, R15, R25 ;  /* 0x000000190f197220 */ /* 0x002fe20000400000 */
[----:B---3--:R-:W-:Y:S01]  /*0b20*/  FFMA R27, R27, R29, 9.9999997473787516356e-06 ;  /* 0x3727c5ac1b1b7423 */ /* 0x008fe2000000001d */
[----:B-----5:R-:W-:Y:S01]  /*0b30*/  FADD R4, R4, -R13 ;  /* 0x8000000d04047221 */ /* 0x020fe20000000000 */
[----:B0-----:R-:W-:-:S04]  /*0b40*/  IMAD.WIDE R12, R12, 0x4, R22 ;  /* 0x000000040c0c7825 */ /* 0x001fc800078e0216 */
[----:B------:R-:W-:Y:S01]  /*0b50*/  FADD R28, R6, -R28 ;  /* 0x8000001c061c7221 */ /* 0x000fe20000000000 */
[-C--:B------:R-:W-:Y:S01]  /*0b60*/  FFMA R6, R11, R29.reuse, 9.9999997473787516356e-06 ;  /* 0x3727c5ac0b067423 */ /* 0x080fe2000000001d */
[----:B------:R-:W-:Y:S02]  /*0b70*/  FADD R5, R5, -R14 ;  /* 0x8000000e05057221 */ /* 0x000fe40000000000 */
[----:B------:R-:W2:Y:S01]  /*0b80*/  LDG.E.EL.128 R12, desc[UR4][R12.64] ;  /* 0x000000040c0c7981 */ /* 0x000ea2000c2e1d00 */
[-C--:B------:R-:W-:Y:S01]  /*0b90*/  FFMA R26, R26, R29.reuse, 9.9999997473787516356e-06 ;  /* 0x3727c5ac1a1a7423 */ /* 0x080fe2000000001d */
[----:B------:R-:W-:Y:S02]  /*0ba0*/  FFMA R29, R10, R29, 9.9999997473787516356e-06 ;  /* 0x3727c5ac0a1d7423 */ /* 0x000fe4000000001d */
[----:B------:R-:W2:Y:S01]  /*0bb0*/  LDG.E.EL.128 R8, desc[UR4][R8.64] ;  /* 0x0000000408087981 */ /* 0x000ea2000c2e1d00 */
[----:B------:R-:W0:Y:S01]  /*0bc0*/  MUFU.RSQ R19, R19 ;  /* 0x0000001300137308 */ /* 0x000e220000001400 */
[----:B------:R-:W-:-:S04]  /*0bd0*/  IMAD.WIDE R16, R20, 0x4, R16 ;  /* 0x0000000414107825 */ /* 0x000fc800078e0210 */
[----:B------:R-:W-:-:S06]  /*0be0*/  IMAD.WIDE R20, R20, 0x4, R22 ;  /* 0x0000000414147825 */ /* 0x000fcc00078e0216 */
[----:B------:R-:W3:Y:S01]  /*0bf0*/  LDG.E.EL.128 R20, desc[UR4][R20.64] ;  /* 0x0000000414147981 */ /* 0x000ee2000c2e1d00 */
[----:B0-----:R-:W-:Y:S01]  /*0c00*/  FMUL R18, R19, R18 ;  /* 0x0000001213127220 */ /* 0x001fe20000400000 */
[----:B------:R-:W0:Y:S01]  /*0c10*/  MUFU.RSQ R6, R6 ;  /* 0x0000000600067308 */ /* 0x000e220000001400 */
[----:B------:R-:W-:Y:S02]  /*0c20*/  FADD R7, R7, -R24 ;  /* 0x8000001807077221 */ /* 0x000fe40000000000 */
[----:B--2---:R-:W-:Y:S02]  /*0c30*/  FFMA R8, R8, R18, R12 ;  /* 0x0000001208087223 */ /* 0x004fe4000000000c */
[----:B------:R-:W3:Y:S03]  /*0c40*/  LDG.E.EL.128 R16, desc[UR4][R16.64] ;  /* 0x0000000410107981 */ /* 0x000ee6000c2e1d00 */
[----:B------:R-:W1:Y:S01]  /*0c50*/  MUFU.RSQ R27, R27 ;  /* 0x0000001b001b7308 */ /* 0x000e620000001400 */
[----:B------:R-:W-:-:S02]  /*0c60*/  FFMA R0, R9, R0, R13 ;  /* 0x0000000009007223 */ /* 0x000fc4000000000d */
[----:B------:R-:W2:Y:S05]  /*0c70*/  LDC.64 R12, c[0x0][0x238] ;  /* 0x00008e00ff0c7b82 */ /* 0x000eaa0000000a00 */
[----:B------:R-:W4:Y:S08]  /*0c80*/  MUFU.RSQ R26, R26 ;  /* 0x0000001a001a7308 */ /* 0x000f300000001400 */
[----:B------:R-:W5:Y:S01]  /*0c90*/  MUFU.RSQ R24, R29 ;  /* 0x0000001d00187308 */ /* 0x000f620000001400 */
[----:B0-----:R-:W-:Y:S01]  /*0ca0*/  FMUL R9, R6, R4 ;  /* 0x0000000406097220 */ /* 0x001fe20000400000 */
[----:B-1----:R-:W-:Y:S01]  /*0cb0*/  FMUL R4, R27, R5 ;  /* 0x000000051b047220 */ /* 0x002fe20000400000 */
[----:B------:R-:W-:Y:S01]  /*0cc0*/  FFMA R11, R11, R25, R15 ;  /* 0x000000190b0b7223 */ /* 0x000fe2000000000f */
[----:B----4-:R-:W-:Y:S01]  /*0cd0*/  FMUL R5, R26, R28 ;  /* 0x0000001c1a057220 */ /* 0x010fe20000400000 */
[----:B------:R-:W-:-:S03]  /*0ce0*/  FFMA R10, R10, R2, R14 ;  /* 0x000000020a0a7223 */ /* 0x000fc6000000000e */
[----:B------:R-:W-:Y:S01]  /*0cf0*/  FSETP.GEU.AND P6, PT, R11, RZ, PT ;  /* 0x000000ff0b00720b */ /* 0x000fe20003fce000 */
[----:B-----5:R-:W-:-:S03]  /*0d00*/  FMUL R24, R24, R7 ;  /* 0x0000000718187220 */ /* 0x020fc60000400000 */
[----:B------:R-:W-:Y:S02]  /*0d10*/  SEL R11, R11, RZ, P6 ;  /* 0x000000ff0b0b7207 */ /* 0x000fe40003000000 */
[----:B------:R-:W-:Y:S02]  /*0d20*/  FSETP.GEU.AND P0, PT, R8, RZ, PT ;  /* 0x000000ff0800720b */ /* 0x000fe40003f0e000 */
[----:B------:R-:W-:Y:S02]  /*0d30*/  FSETP.GEU.AND P1, PT, R10, RZ, PT ;  /* 0x000000ff0a00720b */ /* 0x000fe40003f2e000 */
[----:B------:R-:W-:Y:S01]  /*0d40*/  FSETP.GEU.AND P2, PT, R0, RZ, PT ;  /* 0x000000ff0000720b */ /* 0x000fe20003f4e000 */
[----:B--2---:R-:W-:Y:S01]  /*0d50*/  IMAD.WIDE R12, R3, 0x4, R12 ;  /* 0x00000004030c7825 */ /* 0x004fe200078e020c */
[----:B------:R-:W-:Y:S02]  /*0d60*/  SEL R8, R8, RZ, P0 ;  /* 0x000000ff08087207 */ /* 0x000fe40000000000 */
[----:B------:R-:W-:Y:S01]  /*0d70*/  SEL R10, R10, RZ, P1 ;  /* 0x000000ff0a0a7207 */ /* 0x000fe20000800000 */
[----:B---3--:R-:W-:Y:S01]  /*0d80*/  FFMA R16, R16, R9, R20 ;  /* 0x0000000910107223 */ /* 0x008fe20000000014 */
[----:B------:R-:W-:Y:S01]  /*0d90*/  FFMA R4, R17, R4, R21 ;  /* 0x0000000411047223 */ /* 0x000fe20000000015 */
[----:B------:R-:W-:Y:S01]  /*0da0*/  FFMA R5, R18, R5, R22 ;  /* 0x0000000512057223 */ /* 0x000fe20000000016 */
[----:B------:R-:W-:-:S02]  /*0db0*/  FFMA R19, R19, R24, R23 ;  /* 0x0000001813137223 */ /* 0x000fc40000000017 */
[----:B------:R-:W-:Y:S02]  /*0dc0*/  FSETP.GEU.AND P5, PT, R16, RZ, PT ;  /* 0x000000ff1000720b */ /* 0x000fe40003fae000 */
[----:B------:R-:W-:Y:S02]  /*0dd0*/  FSETP.GEU.AND P3, PT, R5, RZ, PT ;  /* 0x000000ff0500720b */ /* 0x000fe40003f6e000 */
[----:B------:R-:W-:Y:S02]  /*0de0*/  FSETP.GEU.AND P4, PT, R4, RZ, PT ;  /* 0x000000ff0400720b */ /* 0x000fe40003f8e000 */
[----:B------:R-:W-:Y:S02]  /*0df0*/  FSETP.GEU.AND P6, PT, R19, RZ, PT ;  /* 0x000000ff1300720b */ /* 0x000fe40003fce000 */
[----:B------:R-:W-:Y:S02]  /*0e00*/  SEL R9, R0, RZ, P2 ;  /* 0x000000ff00097207 */ /* 0x000fe40001000000 */
[----:B------:R-:W-:-:S02]  /*0e10*/  SEL R18, R5, RZ, P3 ;  /* 0x000000ff05127207 */ /* 0x000fc40001800000 */
[----:B------:R-:W-:Y:S02]  /*0e20*/  SEL R17, R4, RZ, P4 ;  /* 0x000000ff04117207 */ /* 0x000fe40002000000 */
[----:B------:R-:W-:Y:S02]  /*0e30*/  SEL R16, R16, RZ, P5 ;  /* 0x000000ff10107207 */ /* 0x000fe40002800000 */
[----:B------:R-:W-:Y:S01]  /*0e40*/  SEL R19, R19, RZ, P6 ;  /* 0x000000ff13137207 */ /* 0x000fe20003000000 */
[----:B------:R-:W-:Y:S04]  /*0e50*/  STG.E.128 desc[UR4][R12.64], R8 ;  /* 0x000000080c007986 */ /* 0x000fe8000c101d04 */
[----:B------:R-:W-:Y:S01]  /*0e60*/  STG.E.128 desc[UR4][R12.64+0x800], R16 ;  /* 0x000800100c007986 */ /* 0x000fe2000c101d04 */
[----:B------:R-:W-:Y:S05]  /*0e70*/  EXIT ;  /* 0x000000000000794d */ /* 0x000fea0003800000 */
.L_x_0:
[----:B------:R-:W-:-:S00]  /*0e80*/  BRA `(.L_x_0) ;  /* 0xfffffffc00fc7947 */ /* 0x000fc0000383ffff */
[----:B------:R-:W-:-:S00]  /*0e90*/  NOP ;  /* 0x0000000000007918 */ /* 0x000fc00000000000 */
        /* <DEDUP_REMOVED lines=14> */
.L_x_1:


//--------------------- .nv.global.init           --------------------------
	.section	.nv.global.init,"aw",@progbits
.nv.global.init:
	.type		_$_str,@object
	.size		_$_str,(.L_0 - _$_str)
_$_str:
        /*0000*/ 	.byte	0x5f, 0x5f, 0x43, 0x55, 0x44, 0x41, 0x5f, 0x46, 0x54, 0x5a, 0x00
.L_0:


//--------------------- .nv.constant0.triton_poi_fused_native_group_norm_relu_23 --------------------------
	.section	.nv.constant0.triton_poi_fused_native_group_norm_relu_23,"a",@progbits
	.sectionflags	@""
	.align	4
.nv.constant0.triton_poi_fused_native_group_norm_relu_23:
	.zero		580
